//
// Generated by NVIDIA NVVM Compiler
//
// Compiler Build ID: CL-36424714
// Cuda compilation tools, release 13.0, V13.0.88
// Based on NVVM 20.0.0
//

.version 9.0
.target sm_100
.address_size 64

	// .globl	_Z3fooiPfS_S_

.visible .entry _Z3fooiPfS_S_(
	.param .u32 _Z3fooiPfS_S__param_0,
	.param .u64 .ptr .align 1 _Z3fooiPfS_S__param_1,
	.param .u64 .ptr .align 1 _Z3fooiPfS_S__param_2,
	.param .u64 .ptr .align 1 _Z3fooiPfS_S__param_3
)
{
	.reg .pred 	%p<2>;
	.reg .b32 	%r<6>;
	.reg .b32 	%f<5>;
	.reg .b64 	%rd<11>;

	ld.param.u32 	%r2, [_Z3fooiPfS_S__param_0];
	ld.param.u64 	%rd1, [_Z3fooiPfS_S__param_1];
	ld.param.u64 	%rd2, [_Z3fooiPfS_S__param_2];
	ld.param.u64 	%rd3, [_Z3fooiPfS_S__param_3];
	mov.u32 	%r3, %ctaid.x;
	mov.u32 	%r4, %ntid.x;
	mov.u32 	%r5, %tid.x;
	mad.lo.s32 	%r1, %r3, %r4, %r5;
	setp.gt.s32 	%p1, %r1, 20;
	@%p1 bra 	$L__BB0_2;
	cvta.to.global.u64 	%rd4, %rd1;
	cvta.to.global.u64 	%rd5, %rd2;
	cvta.to.global.u64 	%rd6, %rd3;
	cvt.rn.f32.s32 	%f1, %r2;
	mul.wide.s32 	%rd7, %r1, 4;
	add.s64 	%rd8, %rd4, %rd7;
	ld.global.f32 	%f2, [%rd8];
	add.s64 	%rd9, %rd5, %rd7;
	ld.global.f32 	%f3, [%rd9];
	fma.rn.f32 	%f4, %f2, %f1, %f3;
	add.s64 	%rd10, %rd6, %rd7;
	st.global.f32 	[%rd10], %f4;
$L__BB0_2:
	ret;

}


// ===== COMPILED SASS (sm_100) =====

	.target	sm_100

	.elftype	@"ET_EXEC"


//--------------------- .note.nv.tkinfo           --------------------------
	.section	.note.nv.tkinfo,"",@"SHT_NOTE"
	.sectionflags	@"SHF_NOTE_NV_TKINFO"
	.tkinfo
        /*0018*/ 	.word	0x00000002
        /*0030*/ 	.string	""
        /*0030*/ 	.string	"ptxas"
        /*0030*/ 	.string	"Cuda compilation tools, release 13.0, V13.0.88"
        /*0030*/ 	.string	"Build cuda_13.0.r13.0/compiler.36424714_0"
        /*0030*/ 	.string	"-arch sm_100 -m 64 "



//--------------------- .note.nv.cuinfo           --------------------------
	.section	.note.nv.cuinfo,"",@"SHT_NOTE"
	.sectionflags	@"SHF_NOTE_NV_CUINFO"
        /*0018*/ 	.short	0x0002
        /*001a*/ 	.short	0x0064
        /*001c*/ 	.short	0x0082
	.zero		2


//--------------------- .nv.info                  --------------------------
	.section	.nv.info,"",@"SHT_CUDA_INFO"
	.align	4


	//----- nvinfo : EIATTR_REGCOUNT
	.align		4
        /*0000*/ 	.byte	0x04, 0x2f
        /*0002*/ 	.short	(.L_1 - .L_0)
	.align		4
.L_0:
        /*0004*/ 	.word	index@(_Z3fooiPfS_S_)
        /*0008*/ 	.word	0x0000000c


	//----- nvinfo : EIATTR_FRAME_SIZE
	.align		4
.L_1:
        /*000c*/ 	.byte	0x04, 0x11
        /*000e*/ 	.short	(.L_3 - .L_2)
	.align		4
.L_2:
        /*0010*/ 	.word	index@(_Z3fooiPfS_S_)
        /*0014*/ 	.word	0x00000000


	//----- nvinfo : EIATTR_MIN_STACK_SIZE
	.align		4
.L_3:
        /*0018*/ 	.byte	0x04, 0x12
        /*001a*/ 	.short	(.L_5 - .L_4)
	.align		4
.L_4:
        /*001c*/ 	.word	index@(_Z3fooiPfS_S_)
        /*0020*/ 	.word	0x00000000
.L_5:


//--------------------- .nv.compat                --------------------------
	.section	.nv.compat,"",@"SHT_CUDA_COMPAT_INFO"
	.align	4
        /*0000*/ 	.byte	0x02, 0x09, 0x00, 0x00, 0x02, 0x02, 0x01, 0x00, 0x02, 0x05, 0x05, 0x00, 0x03, 0x07, 0x01, 0x01
        /*0010*/ 	.byte	0x02, 0x03, 0x00, 0x00, 0x02, 0x06, 0x01, 0x00, 0x04, 0x0b, 0x08, 0x00, 0x09, 0x00, 0x00, 0x00
        /*0020*/ 	.byte	0x00, 0x00, 0x00, 0x00


//--------------------- .nv.info._Z3fooiPfS_S_    --------------------------
	.section	.nv.info._Z3fooiPfS_S_,"",@"SHT_CUDA_INFO"
	.sectionflags	@""
	.align	4


	//----- nvinfo : EIATTR_CUDA_API_VERSION
	.align		4
        /*0000*/ 	.byte	0x04, 0x37
        /*0002*/ 	.short	(.L_7 - .L_6)
.L_6:
        /*0004*/ 	.word	0x00000082


	//----- nvinfo : EIATTR_KPARAM_INFO
	.align		4
.L_7:
        /*0008*/ 	.byte	0x04, 0x17
        /*000a*/ 	.short	(.L_9 - .L_8)
.L_8:
        /*000c*/ 	.word	0x00000000
        /*0010*/ 	.short	0x0003
        /*0012*/ 	.short	0x0018
        /*0014*/ 	.byte	0x00, 0xf5, 0x21, 0x00


	//----- nvinfo : EIATTR_KPARAM_INFO
	.align		4
.L_9:
        /*0018*/ 	.byte	0x04, 0x17
        /*001a*/ 	.short	(.L_11 - .L_10)
.L_10:
        /*001c*/ 	.word	0x00000000
        /*0020*/ 	.short	0x0002
        /*0022*/ 	.short	0x0010
        /*0024*/ 	.byte	0x00, 0xf5, 0x21, 0x00


	//----- nvinfo : EIATTR_KPARAM_INFO
	.align		4
.L_11:
        /*0028*/ 	.byte	0x04, 0x17
        /*002a*/ 	.short	(.L_13 - .L_12)
.L_12:
        /*002c*/ 	.word	0x00000000
        /*0030*/ 	.short	0x0001
        /*0032*/ 	.short	0x0008
        /*0034*/ 	.byte	0x00, 0xf5, 0x21, 0x00


	//----- nvinfo : EIATTR_KPARAM_INFO
	.align		4
.L_13:
        /*0038*/ 	.byte	0x04, 0x17
        /*003a*/ 	.short	(.L_15 - .L_14)
.L_14:
        /*003c*/ 	.word	0x00000000
        /*0040*/ 	.short	0x0000
        /*0042*/ 	.short	0x0000
        /*0044*/ 	.byte	0x00, 0xf0, 0x11, 0x00


	//----- nvinfo : EIATTR_SPARSE_MMA_MASK
	.align		4
.L_15:
        /*0048*/ 	.byte	0x03, 0x50
        /*004a*/ 	.short	0x0000


	//----- nvinfo : EIATTR_MAXREG_COUNT
	.align		4
        /*004c*/ 	.byte	0x03, 0x1b
        /*004e*/ 	.short	0x00ff


	//----- nvinfo : EIATTR_MERCURY_ISA_VERSION
	.align		4
        /*0050*/ 	.byte	0x03, 0x5f
        /*0052*/ 	.short	0x0101


	//----- nvinfo : EIATTR_VRC_CTA_INIT_COUNT
	.align		4
        /*0054*/ 	.byte	0x02, 0x4a
	.zero		1
	.zero		1


	//----- nvinfo : EIATTR_EXIT_INSTR_OFFSETS
	.align		4
        /*0058*/ 	.byte	0x04, 0x1c
        /*005a*/ 	.short	(.L_17 - .L_16)


	//   ....[0]....
.L_16:
        /*005c*/ 	.word	0x00000060


	//   ....[1]....
        /*0060*/ 	.word	0x00000140


	//----- nvinfo : EIATTR_CBANK_PARAM_SIZE
	.align		4
.L_17:
        /*0064*/ 	.byte	0x03, 0x19
        /*0066*/ 	.short	0x0020


	//----- nvinfo : EIATTR_PARAM_CBANK
	.align		4
        /*0068*/ 	.byte	0x04, 0x0a
        /*006a*/ 	.short	(.L_19 - .L_18)
	.align		4
.L_18:
        /*006c*/ 	.word	index@(.nv.constant0._Z3fooiPfS_S_)
        /*0070*/ 	.short	0x0380
        /*0072*/ 	.short	0x0020


	//----- nvinfo : EIATTR_SW_WAR
	.align		4
.L_19:
        /*0074*/ 	.byte	0x04, 0x36
        /*0076*/ 	.short	(.L_21 - .L_20)
.L_20:
        /*0078*/ 	.word	0x00000008
.L_21:


//--------------------- .nv.callgraph             --------------------------
	.section	.nv.callgraph,"",@"SHT_CUDA_CALLGRAPH"
	.align	4
	.sectionentsize	8
	.align		4
        /*0000*/ 	.word	0x00000000
	.align		4
        /*0004*/ 	.word	0xffffffff
	.align		4
        /*0008*/ 	.word	0x00000000
	.align		4
        /*000c*/ 	.word	0xfffffffe
	.align		4
        /*0010*/ 	.word	0x00000000
	.align		4
        /*0014*/ 	.word	0xfffffffd
	.align		4
        /*0018*/ 	.word	0x00000000
	.align		4
        /*001c*/ 	.word	0xfffffffc


//--------------------- .text._Z3fooiPfS_S_       --------------------------
	.section	.text._Z3fooiPfS_S_,"ax",@progbits
	.align	128
        .global         _Z3fooiPfS_S_
        .type           _Z3fooiPfS_S_,@function
        .size           _Z3fooiPfS_S_,(.L_x_1 - _Z3fooiPfS_S_)
        .other          _Z3fooiPfS_S_,@"STO_CUDA_ENTRY STV_DEFAULT"
_Z3fooiPfS_S_:
.text._Z3fooiPfS_S_:
[----:B------:R-:W-:Y:S01]  /*0000*/  LDC R1, c[0x0][0x37c] ;  /* 0x0000df00ff017b82 */ /* 0x000fe20000000800 */
[----:B------:R-:W0:Y:S07]  /*0010*/  S2R R0, SR_TID.X ;  /* 0x0000000000007919 */ /* 0x000e2e0000002100 */
[----:B------:R-:W0:Y:S08]  /*0020*/  S2UR UR4, SR_CTAID.X ;  /* 0x00000000000479c3 */ /* 0x000e300000002500 */
[----:B------:R-:W0:Y:S02]  /*0030*/  LDC R9, c[0x0][0x360] ;  /* 0x0000d800ff097b82 */ /* 0x000e240000000800 */
[----:B0-----:R-:W-:-:S05]  /*0040*/  IMAD R9, R9, UR4, R0 ;  /* 0x0000000409097c24 */ /* 0x001fca000f8e0200 */
[----:B------:R-:W-:-:S13]  /*0050*/  ISETP.GT.AND P0, PT, R9, 0x14, PT ;  /* 0x000000140900780c */ /* 0x000fda0003f04270 */
[----:B------:R-:W-:Y:S05]  /*0060*/  @P0 EXIT ;  /* 0x000000000000094d */ /* 0x000fea0003800000 */
[----:B------:R-:W0:Y:S01]  /*0070*/  LDC.64 R2, c[0x0][0x388] ;  /* 0x0000e200ff027b82 */ /* 0x000e220000000a00 */
[----:B------:R-:W1:Y:S01]  /*0080*/  LDCU.64 UR4, c[0x0][0x358] ;  /* 0x00006b00ff0477ac */ /* 0x000e620008000a00 */
[----:B------:R-:W2:Y:S06]  /*0090*/  LDCU UR6, c[0x0][0x380] ;  /* 0x00007000ff0677ac */ /* 0x000eac0008000800 */
[----:B------:R-:W3:Y:S08]  /*00a0*/  LDC.64 R4, c[0x0][0x390] ;  /* 0x0000e400ff047b82 */ /* 0x000ef00000000a00 */
[----:B------:R-:W4:Y:S01]  /*00b0*/  LDC.64 R6, c[0x0][0x398] ;  /* 0x0000e600ff067b82 */ /* 0x000f220000000a00 */
[----:B0-----:R-:W-:-:S06]  /*00c0*/  IMAD.WIDE R2, R9, 0x4, R2 ;  /* 0x0000000409027825 */ /* 0x001fcc00078e0202 */
[----:B-1----:R-:W5:Y:S01]  /*00d0*/  LDG.E R3, desc[UR4][R2.64] ;  /* 0x0000000402037981 */ /* 0x002f62000c1e1900 */
[----:B---3--:R-:W-:-:S06]  /*00e0*/  IMAD.WIDE R4, R9, 0x4, R4 ;  /* 0x0000000409047825 */ /* 0x008fcc00078e0204 */
[----:B------:R-:W5:Y:S01]  /*00f0*/  LDG.E R5, desc[UR4][R4.64] ;  /* 0x0000000404057981 */ /* 0x000f62000c1e1900 */
[----:B--2---:R-:W-:Y:S01]  /*0100*/  I2FP.F32.S32 R0, UR6 ;  /* 0x0000000600007c45 */ /* 0x004fe20008201400 */
[----:B----4-:R-:W-:-:S04]  /*0110*/  IMAD.WIDE R6, R9, 0x4, R6 ;  /* 0x0000000409067825 */ /* 0x010fc800078e0206 */
[----:B-----5:R-:W-:-:S05]  /*0120*/  FFMA R9, R0, R3, R5 ;  /* 0x0000000300097223 */ /* 0x020fca0000000005 */
[----:B------:R-:W-:Y:S01]  /*0130*/  STG.E desc[UR4][R6.64], R9 ;  /* 0x0000000906007986 */ /* 0x000fe2000c101904 */
[----:B------:R-:W-:Y:S05]  /*0140*/  EXIT ;  /* 0x000000000000794d */ /* 0x000fea0003800000 */
.L_x_0:
[----:B------:R-:W-:-:S00]  /*0150*/  BRA `(.L_x_0) ;  /* 0xfffffffc00fc7947 */ /* 0x000fc0000383ffff */
[----:B------:R-:W-:-:S00]  /*0160*/  NOP ;  /* 0x0000000000007918 */ /* 0x000fc00000000000 */
        /* <DEDUP_REMOVED lines=9> */
.L_x_1:


//--------------------- .nv.shared.reserved.0     --------------------------
	.section	.nv.shared.reserved.0,"aw",@nobits
	.weak		__nv_reservedSMEM_offset_0_alias
	.size		__nv_reservedSMEM_offset_0_alias, 0, 64
	.other		__nv_reservedSMEM_offset_0_alias,@"STO_CUDA_RESERVED_SHARED STV_DEFAULT"
__nv_reservedSMEM_offset_0_alias:
	.zero		0
	.zero		64


//--------------------- .nv.constant0._Z3fooiPfS_S_ --------------------------
	.section	.nv.constant0._Z3fooiPfS_S_,"a",@progbits
	.sectionflags	@""
	.align	4
.nv.constant0._Z3fooiPfS_S_:
	.zero		928


//--------------------- SYMBOLS --------------------------

	.type		.nv.reservedSmem.offset0,@object
	.size		.nv.reservedSmem.offset0,0x4
